//
// Generated by NVIDIA NVVM Compiler
//
// Compiler Build ID: CL-36424714
// Cuda compilation tools, release 13.0, V13.0.88
// Based on NVVM 20.0.0
//

.version 9.0
.target sm_100
.address_size 64

	// .globl	_Z8printIdxv
.extern .func  (.param .b32 func_retval0) vprintf
(
	.param .b64 vprintf_param_0,
	.param .b64 vprintf_param_1
)
;
.global .align 1 .b8 $str[45] = {98, 108, 111, 99, 107, 73, 100, 120, 58, 32, 40, 37, 100, 44, 37, 100, 44, 37, 100, 41, 44, 32, 116, 104, 114, 101, 97, 100, 73, 100, 120, 58, 32, 40, 37, 100, 44, 37, 100, 44, 37, 100, 41, 10};
.global .align 1 .b8 $str$1[15] = {116, 104, 114, 101, 97, 100, 32, 105, 100, 58, 32, 37, 100, 10};

.visible .entry _Z8printIdxv()
{
	.local .align 8 .b8 	__local_depot0[24];
	.reg .b64 	%SP;
	.reg .b64 	%SPL;
	.reg .b32 	%r<21>;
	.reg .b64 	%rd<7>;

	mov.u64 	%SPL, __local_depot0;
	cvta.local.u64 	%SP, %SPL;
	add.u64 	%rd1, %SP, 0;
	add.u64 	%rd2, %SPL, 0;
	mov.u32 	%r1, %ctaid.x;
	mov.u32 	%r2, %ctaid.y;
	mov.u32 	%r3, %ctaid.z;
	mov.u32 	%r4, %tid.x;
	mov.u32 	%r5, %tid.y;
	mov.u32 	%r6, %tid.z;
	st.local.v2.u32 	[%rd2], {%r1, %r2};
	st.local.v2.u32 	[%rd2+8], {%r3, %r4};
	st.local.v2.u32 	[%rd2+16], {%r5, %r6};
	mov.u64 	%rd3, $str;
	cvta.global.u64 	%rd4, %rd3;
	{ // callseq 0, 0
	.param .b64 param0;
	st.param.b64 	[param0], %rd4;
	.param .b64 param1;
	st.param.b64 	[param1], %rd1;
	.param .b32 retval0;
	call.uni (retval0), 
	vprintf, 
	(
	param0, 
	param1
	);
	ld.param.b32 	%r7, [retval0];
	} // callseq 0
	mov.u32 	%r9, %nctaid.x;
	mov.u32 	%r10, %nctaid.y;
	mad.lo.s32 	%r11, %r10, %r3, %r2;
	mad.lo.s32 	%r12, %r11, %r9, %r1;
	mov.u32 	%r13, %ntid.x;
	mov.u32 	%r14, %ntid.y;
	mov.u32 	%r15, %ntid.z;
	mad.lo.s32 	%r16, %r12, %r15, %r6;
	mad.lo.s32 	%r17, %r16, %r14, %r5;
	mad.lo.s32 	%r18, %r17, %r13, %r4;
	st.local.u32 	[%rd2], %r18;
	mov.u64 	%rd5, $str$1;
	cvta.global.u64 	%rd6, %rd5;
	{ // callseq 1, 0
	.param .b64 param0;
	st.param.b64 	[param0], %rd6;
	.param .b64 param1;
	st.param.b64 	[param1], %rd1;
	.param .b32 retval0;
	call.uni (retval0), 
	vprintf, 
	(
	param0, 
	param1
	);
	ld.param.b32 	%r19, [retval0];
	} // callseq 1
	ret;

}


// ===== COMPILED SASS (sm_100) =====

	.target	sm_100

	.elftype	@"ET_EXEC"


//--------------------- .note.nv.tkinfo           --------------------------
	.section	.note.nv.tkinfo,"",@"SHT_NOTE"
	.sectionflags	@"SHF_NOTE_NV_TKINFO"
	.tkinfo
        /*0018*/ 	.word	0x00000002
        /*0030*/ 	.string	""
        /*0030*/ 	.string	"ptxas"
        /*0030*/ 	.string	"Cuda compilation tools, release 13.0, V13.0.88"
        /*0030*/ 	.string	"Build cuda_13.0.r13.0/compiler.36424714_0"
        /*0030*/ 	.string	"-arch sm_100 -m 64 "



//--------------------- .note.nv.cuinfo           --------------------------
	.section	.note.nv.cuinfo,"",@"SHT_NOTE"
	.sectionflags	@"SHF_NOTE_NV_CUINFO"
        /*0018*/ 	.short	0x0002
        /*001a*/ 	.short	0x0064
        /*001c*/ 	.short	0x0082
	.zero		2


//--------------------- .nv.info                  --------------------------
	.section	.nv.info,"",@"SHT_CUDA_INFO"
	.align	4


	//----- nvinfo : EIATTR_REGCOUNT
	.align		4
        /*0000*/ 	.byte	0x04, 0x2f
        /*0002*/ 	.short	(.L_3 - .L_2)
	.align		4
.L_2:
        /*0004*/ 	.word	index@(_Z8printIdxv)
        /*0008*/ 	.word	0x0000001c


	//----- nvinfo : EIATTR_FRAME_SIZE
	.align		4
.L_3:
        /*000c*/ 	.byte	0x04, 0x11
        /*000e*/ 	.short	(.L_5 - .L_4)
	.align		4
.L_4:
        /*0010*/ 	.word	index@(_Z8printIdxv)
        /*0014*/ 	.word	0x00000018


	//----- nvinfo : EIATTR_MIN_STACK_SIZE
	.align		4
.L_5:
        /*0018*/ 	.byte	0x04, 0x12
        /*001a*/ 	.short	(.L_7 - .L_6)
	.align		4
.L_6:
        /*001c*/ 	.word	index@(_Z8printIdxv)
        /*0020*/ 	.word	0x00000018
.L_7:


//--------------------- .nv.compat                --------------------------
	.section	.nv.compat,"",@"SHT_CUDA_COMPAT_INFO"
	.align	4
        /*0000*/ 	.byte	0x02, 0x09, 0x00, 0x00, 0x02, 0x02, 0x01, 0x00, 0x02, 0x05, 0x05, 0x00, 0x03, 0x07, 0x01, 0x01
        /*0010*/ 	.byte	0x02, 0x03, 0x00, 0x00, 0x02, 0x06, 0x01, 0x00, 0x04, 0x0b, 0x08, 0x00, 0x09, 0x00, 0x00, 0x00
        /*0020*/ 	.byte	0x00, 0x00, 0x00, 0x00


//--------------------- .nv.info._Z8printIdxv     --------------------------
	.section	.nv.info._Z8printIdxv,"",@"SHT_CUDA_INFO"
	.sectionflags	@""
	.align	4


	//----- nvinfo : EIATTR_CUDA_API_VERSION
	.align		4
        /*0000*/ 	.byte	0x04, 0x37
        /*0002*/ 	.short	(.L_9 - .L_8)
.L_8:
        /*0004*/ 	.word	0x00000082


	//----- nvinfo : EIATTR_SPARSE_MMA_MASK
	.align		4
.L_9:
        /*0008*/ 	.byte	0x03, 0x50
        /*000a*/ 	.short	0x0000


	//----- nvinfo : EIATTR_MAXREG_COUNT
	.align		4
        /*000c*/ 	.byte	0x03, 0x1b
        /*000e*/ 	.short	0x00ff


	//----- nvinfo : EIATTR_EXTERNS
	.align		4
        /*0010*/ 	.byte	0x04, 0x0f
        /*0012*/ 	.short	(.L_11 - .L_10)


	//   ....[0]....
	.align		4
.L_10:
        /*0014*/ 	.word	index@(vprintf)


	//----- nvinfo : EIATTR_MERCURY_ISA_VERSION
	.align		4
.L_11:
        /*0018*/ 	.byte	0x03, 0x5f
        /*001a*/ 	.short	0x0101


	//----- nvinfo : EIATTR_VRC_CTA_INIT_COUNT
	.align		4
        /*001c*/ 	.byte	0x02, 0x4a
	.zero		1
	.zero		1


	//----- nvinfo : EIATTR_SYSCALL_OFFSETS
	.align		4
        /*0020*/ 	.byte	0x04, 0x46
        /*0022*/ 	.short	(.L_13 - .L_12)


	//   ....[0]....
.L_12:
        /*0024*/ 	.word	0x00000170


	//   ....[1]....
        /*0028*/ 	.word	0x000002a0


	//----- nvinfo : EIATTR_EXIT_INSTR_OFFSETS
	.align		4
.L_13:
        /*002c*/ 	.byte	0x04, 0x1c
        /*002e*/ 	.short	(.L_15 - .L_14)


	//   ....[0]....
.L_14:
        /*0030*/ 	.word	0x000002b0


	//----- nvinfo : EIATTR_SW_WAR
	.align		4
.L_15:
        /*0034*/ 	.byte	0x04, 0x36
        /*0036*/ 	.short	(.L_17 - .L_16)
.L_16:
        /*0038*/ 	.word	0x00000008
.L_17:


//--------------------- .nv.callgraph             --------------------------
	.section	.nv.callgraph,"",@"SHT_CUDA_CALLGRAPH"
	.align	4
	.sectionentsize	8
	.align		4
        /*0000*/ 	.word	0x00000000
	.align		4
        /*0004*/ 	.word	0xffffffff
	.align		4
        /*0008*/ 	.word	index@(_Z8printIdxv)
	.align		4
        /*000c*/ 	.word	index@(vprintf)
	.align		4
        /*0010*/ 	.word	0x00000000
	.align		4
        /*0014*/ 	.word	0xfffffffe
	.align		4
        /*0018*/ 	.word	0x00000000
	.align		4
        /*001c*/ 	.word	0xfffffffd
	.align		4
        /*0020*/ 	.word	0x00000000
	.align		4
        /*0024*/ 	.word	0xfffffffc


//--------------------- .nv.constant4             --------------------------
	.section	.nv.constant4,"a",@progbits
	.align	8
	.align		8
.nv.constant4:
        /*0000*/ 	.dword	vprintf
	.align		8
        /*0008*/ 	.dword	$str
	.align		8
        /*0010*/ 	.dword	$str$1


//--------------------- .text._Z8printIdxv        --------------------------
	.section	.text._Z8printIdxv,"ax",@progbits
	.align	128
        .global         _Z8printIdxv
        .type           _Z8printIdxv,@function
        .size           _Z8printIdxv,(.L_x_3 - _Z8printIdxv)
        .other          _Z8printIdxv,@"STO_CUDA_ENTRY STV_DEFAULT"
_Z8printIdxv:
.text._Z8printIdxv:
[----:B------:R-:W0:Y:S01]  /*0000*/  LDC R1, c[0x0][0x37c] ;  /* 0x0000df00ff017b82 */ /* 0x000e220000000800 */
[----:B------:R-:W1:Y:S01]  /*0010*/  S2R R22, SR_CTAID.X ;  /* 0x0000000000167919 */ /* 0x000e620000002500 */
[----:B------:R-:W2:Y:S01]  /*0020*/  LDCU UR4, c[0x0][0x2f8] ;  /* 0x00005f00ff0477ac */ /* 0x000ea20008000800 */
[----:B0-----:R-:W-:Y:S01]  /*0030*/  IADD3 R1, PT, PT, R1, -0x18, RZ ;  /* 0xffffffe801017810 */ /* 0x001fe20007ffe0ff */
[----:B------:R-:W1:Y:S01]  /*0040*/  S2R R23, SR_CTAID.Y ;  /* 0x0000000000177919 */ /* 0x000e620000002600 */
[----:B------:R-:W-:Y:S01]  /*0050*/  MOV R25, 0x0 ;  /* 0x0000000000197802 */ /* 0x000fe20000000f00 */
[----:B------:R-:W0:Y:S01]  /*0060*/  LDCU UR5, c[0x0][0x2fc] ;  /* 0x00005f80ff0577ac */ /* 0x000e220008000800 */
[----:B------:R-:W3:Y:S02]  /*0070*/  S2R R18, SR_CTAID.Z ;  /* 0x0000000000127919 */ /* 0x000ee40000002700 */
[----:B------:R4:W5:Y:S01]  /*0080*/  LDC.64 R8, c[0x4][R25] ;  /* 0x0100000019087b82 */ /* 0x0009620000000a00 */
[----:B------:R-:W4:Y:S01]  /*0090*/  LDCU.64 UR6, c[0x4][0x8] ;  /* 0x01000100ff0677ac */ /* 0x000f220008000a00 */
[----:B------:R-:W3:Y:S01]  /*00a0*/  S2R R19, SR_TID.X ;  /* 0x0000000000137919 */ /* 0x000ee20000002100 */
[----:B------:R-:W3:Y:S01]  /*00b0*/  S2R R16, SR_TID.Y ;  /* 0x0000000000107919 */ /* 0x000ee20000002200 */
[----:B--2---:R-:W-:Y:S01]  /*00c0*/  IADD3 R2, P0, PT, R1, UR4, RZ ;  /* 0x0000000401027c10 */ /* 0x004fe2000ff1e0ff */
[----:B------:R-:W2:Y:S03]  /*00d0*/  S2R R17, SR_TID.Z ;  /* 0x0000000000117919 */ /* 0x000ea60000002300 */
[----:B------:R-:W-:Y:S01]  /*00e0*/  MOV R6, R2 ;  /* 0x0000000200067202 */ /* 0x000fe20000000f00 */
[----:B0-----:R-:W-:Y:S01]  /*00f0*/  IMAD.X R24, RZ, RZ, UR5, P0 ;  /* 0x00000005ff187e24 */ /* 0x001fe200080e06ff */
[----:B----4-:R-:W-:Y:S01]  /*0100*/  MOV R4, UR6 ;  /* 0x0000000600047c02 */ /* 0x010fe20008000f00 */
[----:B------:R-:W-:-:S02]  /*0110*/  IMAD.U32 R5, RZ, RZ, UR7 ;  /* 0x00000007ff057e24 */ /* 0x000fc4000f8e00ff */
[----:B------:R-:W-:Y:S01]  /*0120*/  IMAD.MOV.U32 R7, RZ, RZ, R24 ;  /* 0x000000ffff077224 */ /* 0x000fe200078e0018 */
[----:B-1----:R0:W-:Y:S04]  /*0130*/  STL.64 [R1], R22 ;  /* 0x0000001601007387 */ /* 0x0021e80000100a00 */
[----:B---3--:R0:W-:Y:S04]  /*0140*/  STL.64 [R1+0x8], R18 ;  /* 0x0000081201007387 */ /* 0x0081e80000100a00 */
[----:B--2---:R0:W-:Y:S02]  /*0150*/  STL.64 [R1+0x10], R16 ;  /* 0x0000101001007387 */ /* 0x0041e40000100a00 */
[----:B------:R-:W-:-:S07]  /*0160*/  LEPC R20, `(.L_x_0) ;  /* 0x000000001014794e */ /* 0x000fce0000000000 */
[----:B0----5:R-:W-:Y:S05]  /*0170*/  CALL.ABS.NOINC R8 ;  /* 0x0000000008007343 */ /* 0x021fea0003c00000 */
.L_x_0:
[----:B------:R-:W0:Y:S01]  /*0180*/  LDCU UR4, c[0x0][0x370] ;  /* 0x00006e00ff0477ac */ /* 0x000e220008000800 */
[----:B------:R1:W2:Y:S01]  /*0190*/  LDC.64 R8, c[0x4][R25] ;  /* 0x0100000019087b82 */ /* 0x0002a20000000a00 */
[----:B------:R-:W-:Y:S01]  /*01a0*/  MOV R6, R2 ;  /* 0x0000000200067202 */ /* 0x000fe20000000f00 */
[----:B------:R-:W3:Y:S01]  /*01b0*/  LDCU UR5, c[0x0][0x374] ;  /* 0x00006e80ff0577ac */ /* 0x000ee20008000800 */
[----:B------:R-:W-:Y:S01]  /*01c0*/  MOV R7, R24 ;  /* 0x0000001800077202 */ /* 0x000fe20000000f00 */
[----:B------:R-:W4:Y:S01]  /*01d0*/  LDCU UR6, c[0x0][0x360] ;  /* 0x00006c00ff0677ac */ /* 0x000f220008000800 */
[----:B------:R-:W5:Y:S01]  /*01e0*/  LDCU UR7, c[0x0][0x364] ;  /* 0x00006c80ff0777ac */ /* 0x000f620008000800 */
[----:B------:R-:W1:Y:S01]  /*01f0*/  LDCU UR8, c[0x0][0x368] ;  /* 0x00006d00ff0877ac */ /* 0x000e620008000800 */
[----:B---3--:R-:W-:-:S04]  /*0200*/  IMAD R23, R18, UR5, R23 ;  /* 0x0000000512177c24 */ /* 0x008fc8000f8e0217 */
[----:B0-----:R-:W-:Y:S01]  /*0210*/  IMAD R22, R23, UR4, R22 ;  /* 0x0000000417167c24 */ /* 0x001fe2000f8e0216 */
[----:B------:R-:W0:Y:S03]  /*0220*/  LDCU.64 UR4, c[0x4][0x10] ;  /* 0x01000200ff0477ac */ /* 0x000e260008000a00 */
[----:B-1----:R-:W-:-:S04]  /*0230*/  IMAD R17, R22, UR8, R17 ;  /* 0x0000000816117c24 */ /* 0x002fc8000f8e0211 */
[----:B-----5:R-:W-:-:S04]  /*0240*/  IMAD R0, R17, UR7, R16 ;  /* 0x0000000711007c24 */ /* 0x020fc8000f8e0210 */
[----:B----4-:R-:W-:Y:S01]  /*0250*/  IMAD R0, R0, UR6, R19 ;  /* 0x0000000600007c24 */ /* 0x010fe2000f8e0213 */
[----:B0-----:R-:W-:Y:S01]  /*0260*/  MOV R4, UR4 ;  /* 0x0000000400047c02 */ /* 0x001fe20008000f00 */
[----:B------:R-:W-:-:S03]  /*0270*/  IMAD.U32 R5, RZ, RZ, UR5 ;  /* 0x00000005ff057e24 */ /* 0x000fc6000f8e00ff */
[----:B------:R0:W-:Y:S04]  /*0280*/  STL [R1], R0 ;  /* 0x0000000001007387 */ /* 0x0001e80000100800 */
[----:B------:R-:W-:-:S07]  /*0290*/  LEPC R20, `(.L_x_1) ;  /* 0x000000001014794e */ /* 0x000fce0000000000 */
[----:B0-2---:R-:W-:Y:S05]  /*02a0*/  CALL.ABS.NOINC R8 ;  /* 0x0000000008007343 */ /* 0x005fea0003c00000 */
.L_x_1:
[----:B------:R-:W-:Y:S05]  /*02b0*/  EXIT ;  /* 0x000000000000794d */ /* 0x000fea0003800000 */
.L_x_2:
[----:B------:R-:W-:-:S00]  /*02c0*/  BRA `(.L_x_2) ;  /* 0xfffffffc00fc7947 */ /* 0x000fc0000383ffff */
[----:B------:R-:W-:-:S00]  /*02d0*/  NOP ;  /* 0x0000000000007918 */ /* 0x000fc00000000000 */
        /* <DEDUP_REMOVED lines=10> */
.L_x_3:


//--------------------- .nv.global.init           --------------------------
	.section	.nv.global.init,"aw",@progbits
.nv.global.init:
	.type		$str$1,@object
	.size		$str$1,($str - $str$1)
$str$1:
        /*0000*/ 	.byte	0x74, 0x68, 0x72, 0x65, 0x61, 0x64, 0x20, 0x69, 0x64, 0x3a, 0x20, 0x25, 0x64, 0x0a, 0x00
	.type		$str,@object
	.size		$str,(.L_0 - $str)
$str:
        /*000f*/ 	.byte	0x62, 0x6c, 0x6f, 0x63, 0x6b, 0x49, 0x64, 0x78, 0x3a, 0x20, 0x28, 0x25, 0x64, 0x2c, 0x25, 0x64
        /*001f*/ 	.byte	0x2c, 0x25, 0x64, 0x29, 0x2c, 0x20, 0x74, 0x68, 0x72, 0x65, 0x61, 0x64, 0x49, 0x64, 0x78, 0x3a
        /*002f*/ 	.byte	0x20, 0x28, 0x25, 0x64, 0x2c, 0x25, 0x64, 0x2c, 0x25, 0x64, 0x29, 0x0a, 0x00
.L_0:


//--------------------- .nv.shared.reserved.0     --------------------------
	.section	.nv.shared.reserved.0,"aw",@nobits
	.weak		__nv_reservedSMEM_offset_0_alias
	.size		__nv_reservedSMEM_offset_0_alias, 0, 64
	.other		__nv_reservedSMEM_offset_0_alias,@"STO_CUDA_RESERVED_SHARED STV_DEFAULT"
__nv_reservedSMEM_offset_0_alias:
	.zero		0
	.zero		64


//--------------------- .nv.constant0._Z8printIdxv --------------------------
	.section	.nv.constant0._Z8printIdxv,"a",@progbits
	.sectionflags	@""
	.align	4
.nv.constant0._Z8printIdxv:
	.zero		896


//--------------------- SYMBOLS --------------------------

	.type		.nv.reservedSmem.offset0,@object
	.size		.nv.reservedSmem.offset0,0x4
	.type		vprintf,@function
